//
// Generated by NVIDIA NVVM Compiler
//
// Compiler Build ID: CL-36424714
// Cuda compilation tools, release 13.0, V13.0.88
// Based on NVVM 20.0.0
//

.version 9.0
.target sm_100
.address_size 64

	// .globl	_Z6squarePfS_

.visible .entry _Z6squarePfS_(
	.param .u64 .ptr .align 1 _Z6squarePfS__param_0,
	.param .u64 .ptr .align 1 _Z6squarePfS__param_1
)
{
	.reg .pred 	%p<4>;
	.reg .b16 	%rs<4>;
	.reg .b32 	%r<2>;
	.reg .b32 	%f<2>;
	.reg .b64 	%rd<5>;

	ld.param.u64 	%rd1, [_Z6squarePfS__param_0];
	mov.u32 	%r1, %tid.x;
	cvt.u16.u32 	%rs1, %r1;
	mul.lo.s16 	%rs2, %rs1, -21845;
	setp.gt.u16 	%p1, %rs2, 21845;
	mul.lo.s16 	%rs3, %rs1, -13107;
	setp.gt.u16 	%p2, %rs3, 13107;
	and.pred  	%p3, %p1, %p2;
	@%p3 bra 	$L__BB0_2;
	cvta.to.global.u64 	%rd2, %rd1;
	cvt.rn.f32.u32 	%f1, %r1;
	mul.wide.u32 	%rd3, %r1, 4;
	add.s64 	%rd4, %rd2, %rd3;
	st.global.f32 	[%rd4], %f1;
$L__BB0_2:
	ret;

}


// ===== COMPILED SASS (sm_100) =====

	.target	sm_100

	.elftype	@"ET_EXEC"


//--------------------- .note.nv.tkinfo           --------------------------
	.section	.note.nv.tkinfo,"",@"SHT_NOTE"
	.sectionflags	@"SHF_NOTE_NV_TKINFO"
	.tkinfo
        /*0018*/ 	.word	0x00000002
        /*0030*/ 	.string	""
        /*0030*/ 	.string	"ptxas"
        /*0030*/ 	.string	"Cuda compilation tools, release 13.0, V13.0.88"
        /*0030*/ 	.string	"Build cuda_13.0.r13.0/compiler.36424714_0"
        /*0030*/ 	.string	"-arch sm_100 -m 64 "



//--------------------- .note.nv.cuinfo           --------------------------
	.section	.note.nv.cuinfo,"",@"SHT_NOTE"
	.sectionflags	@"SHF_NOTE_NV_CUINFO"
        /*0018*/ 	.short	0x0002
        /*001a*/ 	.short	0x0064
        /*001c*/ 	.short	0x0082
	.zero		2


//--------------------- .nv.info                  --------------------------
	.section	.nv.info,"",@"SHT_CUDA_INFO"
	.align	4


	//----- nvinfo : EIATTR_REGCOUNT
	.align		4
        /*0000*/ 	.byte	0x04, 0x2f
        /*0002*/ 	.short	(.L_1 - .L_0)
	.align		4
.L_0:
        /*0004*/ 	.word	index@(_Z6squarePfS_)
        /*0008*/ 	.word	0x0000000a


	//----- nvinfo : EIATTR_FRAME_SIZE
	.align		4
.L_1:
        /*000c*/ 	.byte	0x04, 0x11
        /*000e*/ 	.short	(.L_3 - .L_2)
	.align		4
.L_2:
        /*0010*/ 	.word	index@(_Z6squarePfS_)
        /*0014*/ 	.word	0x00000000


	//----- nvinfo : EIATTR_MIN_STACK_SIZE
	.align		4
.L_3:
        /*0018*/ 	.byte	0x04, 0x12
        /*001a*/ 	.short	(.L_5 - .L_4)
	.align		4
.L_4:
        /*001c*/ 	.word	index@(_Z6squarePfS_)
        /*0020*/ 	.word	0x00000000
.L_5:


//--------------------- .nv.compat                --------------------------
	.section	.nv.compat,"",@"SHT_CUDA_COMPAT_INFO"
	.align	4
        /*0000*/ 	.byte	0x02, 0x09, 0x00, 0x00, 0x02, 0x02, 0x01, 0x00, 0x02, 0x05, 0x05, 0x00, 0x03, 0x07, 0x01, 0x01
        /*0010*/ 	.byte	0x02, 0x03, 0x00, 0x00, 0x02, 0x06, 0x01, 0x00, 0x04, 0x0b, 0x08, 0x00, 0x09, 0x00, 0x00, 0x00
        /*0020*/ 	.byte	0x00, 0x00, 0x00, 0x00


//--------------------- .nv.info._Z6squarePfS_    --------------------------
	.section	.nv.info._Z6squarePfS_,"",@"SHT_CUDA_INFO"
	.sectionflags	@""
	.align	4


	//----- nvinfo : EIATTR_CUDA_API_VERSION
	.align		4
        /*0000*/ 	.byte	0x04, 0x37
        /*0002*/ 	.short	(.L_7 - .L_6)
.L_6:
        /*0004*/ 	.word	0x00000082


	//----- nvinfo : EIATTR_KPARAM_INFO
	.align		4
.L_7:
        /*0008*/ 	.byte	0x04, 0x17
        /*000a*/ 	.short	(.L_9 - .L_8)
.L_8:
        /*000c*/ 	.word	0x00000000
        /*0010*/ 	.short	0x0001
        /*0012*/ 	.short	0x0008
        /*0014*/ 	.byte	0x00, 0xf5, 0x21, 0x00


	//----- nvinfo : EIATTR_KPARAM_INFO
	.align		4
.L_9:
        /*0018*/ 	.byte	0x04, 0x17
        /*001a*/ 	.short	(.L_11 - .L_10)
.L_10:
        /*001c*/ 	.word	0x00000000
        /*0020*/ 	.short	0x0000
        /*0022*/ 	.short	0x0000
        /*0024*/ 	.byte	0x00, 0xf5, 0x21, 0x00


	//----- nvinfo : EIATTR_SPARSE_MMA_MASK
	.align		4
.L_11:
        /*0028*/ 	.byte	0x03, 0x50
        /*002a*/ 	.short	0x0000


	//----- nvinfo : EIATTR_MAXREG_COUNT
	.align		4
        /*002c*/ 	.byte	0x03, 0x1b
        /*002e*/ 	.short	0x00ff


	//----- nvinfo : EIATTR_MERCURY_ISA_VERSION
	.align		4
        /*0030*/ 	.byte	0x03, 0x5f
        /*0032*/ 	.short	0x0101


	//----- nvinfo : EIATTR_VRC_CTA_INIT_COUNT
	.align		4
        /*0034*/ 	.byte	0x02, 0x4a
	.zero		1
	.zero		1


	//----- nvinfo : EIATTR_EXIT_INSTR_OFFSETS
	.align		4
        /*0038*/ 	.byte	0x04, 0x1c
        /*003a*/ 	.short	(.L_13 - .L_12)


	//   ....[0]....
.L_12:
        /*003c*/ 	.word	0x000000a0


	//   ....[1]....
        /*0040*/ 	.word	0x000000f0


	//----- nvinfo : EIATTR_CBANK_PARAM_SIZE
	.align		4
.L_13:
        /*0044*/ 	.byte	0x03, 0x19
        /*0046*/ 	.short	0x0010


	//----- nvinfo : EIATTR_PARAM_CBANK
	.align		4
        /*0048*/ 	.byte	0x04, 0x0a
        /*004a*/ 	.short	(.L_15 - .L_14)
	.align		4
.L_14:
        /*004c*/ 	.word	index@(.nv.constant0._Z6squarePfS_)
        /*0050*/ 	.short	0x0380
        /*0052*/ 	.short	0x0010


	//----- nvinfo : EIATTR_SW_WAR
	.align		4
.L_15:
        /*0054*/ 	.byte	0x04, 0x36
        /*0056*/ 	.short	(.L_17 - .L_16)
.L_16:
        /*0058*/ 	.word	0x00000008
.L_17:


//--------------------- .nv.callgraph             --------------------------
	.section	.nv.callgraph,"",@"SHT_CUDA_CALLGRAPH"
	.align	4
	.sectionentsize	8
	.align		4
        /*0000*/ 	.word	0x00000000
	.align		4
        /*0004*/ 	.word	0xffffffff
	.align		4
        /*0008*/ 	.word	0x00000000
	.align		4
        /*000c*/ 	.word	0xfffffffe
	.align		4
        /*0010*/ 	.word	0x00000000
	.align		4
        /*0014*/ 	.word	0xfffffffd
	.align		4
        /*0018*/ 	.word	0x00000000
	.align		4
        /*001c*/ 	.word	0xfffffffc


//--------------------- .text._Z6squarePfS_       --------------------------
	.section	.text._Z6squarePfS_,"ax",@progbits
	.align	128
        .global         _Z6squarePfS_
        .type           _Z6squarePfS_,@function
        .size           _Z6squarePfS_,(.L_x_1 - _Z6squarePfS_)
        .other          _Z6squarePfS_,@"STO_CUDA_ENTRY STV_DEFAULT"
_Z6squarePfS_:
.text._Z6squarePfS_:
[----:B------:R-:W-:Y:S01]  /*0000*/  LDC R1, c[0x0][0x37c] ;  /* 0x0000df00ff017b82 */ /* 0x000fe20000000800 */
[----:B------:R-:W0:Y:S01]  /*0010*/  S2R R7, SR_TID.X ;  /* 0x0000000000077919 */ /* 0x000e220000002100 */
[----:B------:R-:W1:Y:S01]  /*0020*/  LDCU.64 UR4, c[0x0][0x358] ;  /* 0x00006b00ff0477ac */ /* 0x000e620008000a00 */
[----:B0-----:R-:W-:-:S05]  /*0030*/  PRMT R0, R7, 0x9910, RZ ;  /* 0x0000991007007816 */ /* 0x001fca00000000ff */
[C---:B------:R-:W-:Y:S02]  /*0040*/  IMAD R2, R0.reuse, -0x3333, RZ ;  /* 0xffffcccd00027824 */ /* 0x040fe400078e02ff */
[----:B------:R-:W-:-:S03]  /*0050*/  IMAD R0, R0, -0x5555, RZ ;  /* 0xffffaaab00007824 */ /* 0x000fc600078e02ff */
[----:B------:R-:W-:Y:S02]  /*0060*/  LOP3.LUT R2, R2, 0xffff, RZ, 0xc0, !PT ;  /* 0x0000ffff02027812 */ /* 0x000fe400078ec0ff */
[----:B------:R-:W-:Y:S02]  /*0070*/  LOP3.LUT R0, R0, 0xffff, RZ, 0xc0, !PT ;  /* 0x0000ffff00007812 */ /* 0x000fe400078ec0ff */
[----:B------:R-:W-:Y:S02]  /*0080*/  ISETP.GT.U32.AND P0, PT, R2, 0x3333, PT ;  /* 0x000033330200780c */ /* 0x000fe40003f04070 */
[----:B------:R-:W-:-:S13]  /*0090*/  ISETP.GT.U32.AND P1, PT, R0, 0x5555, PT ;  /* 0x000055550000780c */ /* 0x000fda0003f24070 */
[----:B-1----:R-:W-:Y:S05]  /*00a0*/  @P0 EXIT P1 ;  /* 0x000000000000094d */ /* 0x002fea0000800000 */
[----:B------:R-:W0:Y:S01]  /*00b0*/  LDC.64 R2, c[0x0][0x380] ;  /* 0x0000e000ff027b82 */ /* 0x000e220000000a00 */
[----:B------:R-:W-:Y:S01]  /*00c0*/  I2FP.F32.U32 R5, R7 ;  /* 0x0000000700057245 */ /* 0x000fe20000201000 */
[----:B0-----:R-:W-:-:S05]  /*00d0*/  IMAD.WIDE.U32 R2, R7, 0x4, R2 ;  /* 0x0000000407027825 */ /* 0x001fca00078e0002 */
[----:B------:R-:W-:Y:S01]  /*00e0*/  STG.E desc[UR4][R2.64], R5 ;  /* 0x0000000502007986 */ /* 0x000fe2000c101904 */
[----:B------:R-:W-:Y:S05]  /*00f0*/  EXIT ;  /* 0x000000000000794d */ /* 0x000fea0003800000 */
.L_x_0:
[----:B------:R-:W-:-:S00]  /*0100*/  BRA `(.L_x_0) ;  /* 0xfffffffc00fc7947 */ /* 0x000fc0000383ffff */
[----:B------:R-:W-:-:S00]  /*0110*/  NOP ;  /* 0x0000000000007918 */ /* 0x000fc00000000000 */
        /* <DEDUP_REMOVED lines=14> */
.L_x_1:


//--------------------- .nv.shared.reserved.0     --------------------------
	.section	.nv.shared.reserved.0,"aw",@nobits
	.weak		__nv_reservedSMEM_offset_0_alias
	.size		__nv_reservedSMEM_offset_0_alias, 0, 64
	.other		__nv_reservedSMEM_offset_0_alias,@"STO_CUDA_RESERVED_SHARED STV_DEFAULT"
__nv_reservedSMEM_offset_0_alias:
	.zero		0
	.zero		64


//--------------------- .nv.constant0._Z6squarePfS_ --------------------------
	.section	.nv.constant0._Z6squarePfS_,"a",@progbits
	.sectionflags	@""
	.align	4
.nv.constant0._Z6squarePfS_:
	.zero		912


//--------------------- SYMBOLS --------------------------

	.type		.nv.reservedSmem.offset0,@object
	.size		.nv.reservedSmem.offset0,0x4
